//
// Generated by NVIDIA NVVM Compiler
//
// Compiler Build ID: CL-36424714
// Cuda compilation tools, release 13.0, V13.0.88
// Based on NVVM 20.0.0
//

.version 9.0
.target sm_100
.address_size 64

	// .globl	_Z6kernelPiS_S_

.visible .entry _Z6kernelPiS_S_(
	.param .u64 .ptr .align 1 _Z6kernelPiS_S__param_0,
	.param .u64 .ptr .align 1 _Z6kernelPiS_S__param_1,
	.param .u64 .ptr .align 1 _Z6kernelPiS_S__param_2
)
{
	.reg .pred 	%p<2>;
	.reg .b32 	%r<8>;
	.reg .b64 	%rd<11>;

	ld.param.u64 	%rd1, [_Z6kernelPiS_S__param_0];
	ld.param.u64 	%rd2, [_Z6kernelPiS_S__param_1];
	ld.param.u64 	%rd3, [_Z6kernelPiS_S__param_2];
	mov.u32 	%r2, %tid.x;
	mov.u32 	%r3, %ntid.x;
	mov.u32 	%r4, %ctaid.x;
	mad.lo.s32 	%r1, %r3, %r4, %r2;
	setp.gt.s32 	%p1, %r1, 31;
	@%p1 bra 	$L__BB0_2;
	cvta.to.global.u64 	%rd4, %rd1;
	cvta.to.global.u64 	%rd5, %rd2;
	cvta.to.global.u64 	%rd6, %rd3;
	mul.wide.s32 	%rd7, %r1, 4;
	add.s64 	%rd8, %rd4, %rd7;
	ld.global.u32 	%r5, [%rd8];
	add.s64 	%rd9, %rd5, %rd7;
	ld.global.u32 	%r6, [%rd9];
	add.s32 	%r7, %r6, %r5;
	add.s64 	%rd10, %rd6, %rd7;
	st.global.u32 	[%rd10], %r7;
$L__BB0_2:
	ret;

}


// ===== COMPILED SASS (sm_100) =====

	.target	sm_100

	.elftype	@"ET_EXEC"


//--------------------- .note.nv.tkinfo           --------------------------
	.section	.note.nv.tkinfo,"",@"SHT_NOTE"
	.sectionflags	@"SHF_NOTE_NV_TKINFO"
	.tkinfo
        /*0018*/ 	.word	0x00000002
        /*0030*/ 	.string	""
        /*0030*/ 	.string	"ptxas"
        /*0030*/ 	.string	"Cuda compilation tools, release 13.0, V13.0.88"
        /*0030*/ 	.string	"Build cuda_13.0.r13.0/compiler.36424714_0"
        /*0030*/ 	.string	"-arch sm_100 -m 64 "



//--------------------- .note.nv.cuinfo           --------------------------
	.section	.note.nv.cuinfo,"",@"SHT_NOTE"
	.sectionflags	@"SHF_NOTE_NV_CUINFO"
        /*0018*/ 	.short	0x0002
        /*001a*/ 	.short	0x0064
        /*001c*/ 	.short	0x0082
	.zero		2


//--------------------- .nv.info                  --------------------------
	.section	.nv.info,"",@"SHT_CUDA_INFO"
	.align	4


	//----- nvinfo : EIATTR_REGCOUNT
	.align		4
        /*0000*/ 	.byte	0x04, 0x2f
        /*0002*/ 	.short	(.L_1 - .L_0)
	.align		4
.L_0:
        /*0004*/ 	.word	index@(_Z6kernelPiS_S_)
        /*0008*/ 	.word	0x0000000c


	//----- nvinfo : EIATTR_FRAME_SIZE
	.align		4
.L_1:
        /*000c*/ 	.byte	0x04, 0x11
        /*000e*/ 	.short	(.L_3 - .L_2)
	.align		4
.L_2:
        /*0010*/ 	.word	index@(_Z6kernelPiS_S_)
        /*0014*/ 	.word	0x00000000


	//----- nvinfo : EIATTR_MIN_STACK_SIZE
	.align		4
.L_3:
        /*0018*/ 	.byte	0x04, 0x12
        /*001a*/ 	.short	(.L_5 - .L_4)
	.align		4
.L_4:
        /*001c*/ 	.word	index@(_Z6kernelPiS_S_)
        /*0020*/ 	.word	0x00000000
.L_5:


//--------------------- .nv.compat                --------------------------
	.section	.nv.compat,"",@"SHT_CUDA_COMPAT_INFO"
	.align	4
        /*0000*/ 	.byte	0x02, 0x09, 0x00, 0x00, 0x02, 0x02, 0x01, 0x00, 0x02, 0x05, 0x05, 0x00, 0x03, 0x07, 0x01, 0x01
        /*0010*/ 	.byte	0x02, 0x03, 0x00, 0x00, 0x02, 0x06, 0x01, 0x00, 0x04, 0x0b, 0x08, 0x00, 0x09, 0x00, 0x00, 0x00
        /*0020*/ 	.byte	0x00, 0x00, 0x00, 0x00


//--------------------- .nv.info._Z6kernelPiS_S_  --------------------------
	.section	.nv.info._Z6kernelPiS_S_,"",@"SHT_CUDA_INFO"
	.sectionflags	@""
	.align	4


	//----- nvinfo : EIATTR_CUDA_API_VERSION
	.align		4
        /*0000*/ 	.byte	0x04, 0x37
        /*0002*/ 	.short	(.L_7 - .L_6)
.L_6:
        /*0004*/ 	.word	0x00000082


	//----- nvinfo : EIATTR_KPARAM_INFO
	.align		4
.L_7:
        /*0008*/ 	.byte	0x04, 0x17
        /*000a*/ 	.short	(.L_9 - .L_8)
.L_8:
        /*000c*/ 	.word	0x00000000
        /*0010*/ 	.short	0x0002
        /*0012*/ 	.short	0x0010
        /*0014*/ 	.byte	0x00, 0xf5, 0x21, 0x00


	//----- nvinfo : EIATTR_KPARAM_INFO
	.align		4
.L_9:
        /*0018*/ 	.byte	0x04, 0x17
        /*001a*/ 	.short	(.L_11 - .L_10)
.L_10:
        /*001c*/ 	.word	0x00000000
        /*0020*/ 	.short	0x0001
        /*0022*/ 	.short	0x0008
        /*0024*/ 	.byte	0x00, 0xf5, 0x21, 0x00


	//----- nvinfo : EIATTR_KPARAM_INFO
	.align		4
.L_11:
        /*0028*/ 	.byte	0x04, 0x17
        /*002a*/ 	.short	(.L_13 - .L_12)
.L_12:
        /*002c*/ 	.word	0x00000000
        /*0030*/ 	.short	0x0000
        /*0032*/ 	.short	0x0000
        /*0034*/ 	.byte	0x00, 0xf5, 0x21, 0x00


	//----- nvinfo : EIATTR_SPARSE_MMA_MASK
	.align		4
.L_13:
        /*0038*/ 	.byte	0x03, 0x50
        /*003a*/ 	.short	0x0000


	//----- nvinfo : EIATTR_MAXREG_COUNT
	.align		4
        /*003c*/ 	.byte	0x03, 0x1b
        /*003e*/ 	.short	0x00ff


	//----- nvinfo : EIATTR_MERCURY_ISA_VERSION
	.align		4
        /*0040*/ 	.byte	0x03, 0x5f
        /*0042*/ 	.short	0x0101


	//----- nvinfo : EIATTR_VRC_CTA_INIT_COUNT
	.align		4
        /*0044*/ 	.byte	0x02, 0x4a
	.zero		1
	.zero		1


	//----- nvinfo : EIATTR_EXIT_INSTR_OFFSETS
	.align		4
        /*0048*/ 	.byte	0x04, 0x1c
        /*004a*/ 	.short	(.L_15 - .L_14)


	//   ....[0]....
.L_14:
        /*004c*/ 	.word	0x00000060


	//   ....[1]....
        /*0050*/ 	.word	0x00000120


	//----- nvinfo : EIATTR_CBANK_PARAM_SIZE
	.align		4
.L_15:
        /*0054*/ 	.byte	0x03, 0x19
        /*0056*/ 	.short	0x0018


	//----- nvinfo : EIATTR_PARAM_CBANK
	.align		4
        /*0058*/ 	.byte	0x04, 0x0a
        /*005a*/ 	.short	(.L_17 - .L_16)
	.align		4
.L_16:
        /*005c*/ 	.word	index@(.nv.constant0._Z6kernelPiS_S_)
        /*0060*/ 	.short	0x0380
        /*0062*/ 	.short	0x0018


	//----- nvinfo : EIATTR_SW_WAR
	.align		4
.L_17:
        /*0064*/ 	.byte	0x04, 0x36
        /*0066*/ 	.short	(.L_19 - .L_18)
.L_18:
        /*0068*/ 	.word	0x00000008
.L_19:


//--------------------- .nv.callgraph             --------------------------
	.section	.nv.callgraph,"",@"SHT_CUDA_CALLGRAPH"
	.align	4
	.sectionentsize	8
	.align		4
        /*0000*/ 	.word	0x00000000
	.align		4
        /*0004*/ 	.word	0xffffffff
	.align		4
        /*0008*/ 	.word	0x00000000
	.align		4
        /*000c*/ 	.word	0xfffffffe
	.align		4
        /*0010*/ 	.word	0x00000000
	.align		4
        /*0014*/ 	.word	0xfffffffd
	.align		4
        /*0018*/ 	.word	0x00000000
	.align		4
        /*001c*/ 	.word	0xfffffffc


//--------------------- .text._Z6kernelPiS_S_     --------------------------
	.section	.text._Z6kernelPiS_S_,"ax",@progbits
	.align	128
        .global         _Z6kernelPiS_S_
        .type           _Z6kernelPiS_S_,@function
        .size           _Z6kernelPiS_S_,(.L_x_1 - _Z6kernelPiS_S_)
        .other          _Z6kernelPiS_S_,@"STO_CUDA_ENTRY STV_DEFAULT"
_Z6kernelPiS_S_:
.text._Z6kernelPiS_S_:
[----:B------:R-:W-:Y:S01]  /*0000*/  LDC R1, c[0x0][0x37c] ;  /* 0x0000df00ff017b82 */ /* 0x000fe20000000800 */
[----:B------:R-:W0:Y:S01]  /*0010*/  S2R R9, SR_TID.X ;  /* 0x0000000000097919 */ /* 0x000e220000002100 */
[----:B------:R-:W0:Y:S01]  /*0020*/  LDCU UR4, c[0x0][0x360] ;  /* 0x00006c00ff0477ac */ /* 0x000e220008000800 */
[----:B------:R-:W0:Y:S02]  /*0030*/  S2R R0, SR_CTAID.X ;  /* 0x0000000000007919 */ /* 0x000e240000002500 */
[----:B0-----:R-:W-:-:S05]  /*0040*/  IMAD R9, R0, UR4, R9 ;  /* 0x0000000400097c24 */ /* 0x001fca000f8e0209 */
[----:B------:R-:W-:-:S13]  /*0050*/  ISETP.GT.AND P0, PT, R9, 0x1f, PT ;  /* 0x0000001f0900780c */ /* 0x000fda0003f04270 */
[----:B------:R-:W-:Y:S05]  /*0060*/  @P0 EXIT ;  /* 0x000000000000094d */ /* 0x000fea0003800000 */
[----:B------:R-:W0:Y:S01]  /*0070*/  LDC.64 R2, c[0x0][0x380] ;  /* 0x0000e000ff027b82 */ /* 0x000e220000000a00 */
[----:B------:R-:W1:Y:S07]  /*0080*/  LDCU.64 UR4, c[0x0][0x358] ;  /* 0x00006b00ff0477ac */ /* 0x000e6e0008000a00 */
[----:B------:R-:W2:Y:S08]  /*0090*/  LDC.64 R4, c[0x0][0x388] ;  /* 0x0000e200ff047b82 */ /* 0x000eb00000000a00 */
[----:B------:R-:W3:Y:S01]  /*00a0*/  LDC.64 R6, c[0x0][0x390] ;  /* 0x0000e400ff067b82 */ /* 0x000ee20000000a00 */
[----:B0-----:R-:W-:-:S06]  /*00b0*/  IMAD.WIDE R2, R9, 0x4, R2 ;  /* 0x0000000409027825 */ /* 0x001fcc00078e0202 */
[----:B-1----:R-:W4:Y:S01]  /*00c0*/  LDG.E R2, desc[UR4][R2.64] ;  /* 0x0000000402027981 */ /* 0x002f22000c1e1900 */
[----:B--2---:R-:W-:-:S06]  /*00d0*/  IMAD.WIDE R4, R9, 0x4, R4 ;  /* 0x0000000409047825 */ /* 0x004fcc00078e0204 */
[----:B------:R-:W4:Y:S01]  /*00e0*/  LDG.E R5, desc[UR4][R4.64] ;  /* 0x0000000404057981 */ /* 0x000f22000c1e1900 */
[----:B---3--:R-:W-:Y:S01]  /*00f0*/  IMAD.WIDE R6, R9, 0x4, R6 ;  /* 0x0000000409067825 */ /* 0x008fe200078e0206 */
[----:B----4-:R-:W-:-:S05]  /*0100*/  IADD3 R9, PT, PT, R2, R5, RZ ;  /* 0x0000000502097210 */ /* 0x010fca0007ffe0ff */
[----:B------:R-:W-:Y:S01]  /*0110*/  STG.E desc[UR4][R6.64], R9 ;  /* 0x0000000906007986 */ /* 0x000fe2000c101904 */
[----:B------:R-:W-:Y:S05]  /*0120*/  EXIT ;  /* 0x000000000000794d */ /* 0x000fea0003800000 */
.L_x_0:
[----:B------:R-:W-:-:S00]  /*0130*/  BRA `(.L_x_0) ;  /* 0xfffffffc00fc7947 */ /* 0x000fc0000383ffff */
[----:B------:R-:W-:-:S00]  /*0140*/  NOP ;  /* 0x0000000000007918 */ /* 0x000fc00000000000 */
        /* <DEDUP_REMOVED lines=11> */
.L_x_1:


//--------------------- .nv.shared.reserved.0     --------------------------
	.section	.nv.shared.reserved.0,"aw",@nobits
	.weak		__nv_reservedSMEM_offset_0_alias
	.size		__nv_reservedSMEM_offset_0_alias, 0, 64
	.other		__nv_reservedSMEM_offset_0_alias,@"STO_CUDA_RESERVED_SHARED STV_DEFAULT"
__nv_reservedSMEM_offset_0_alias:
	.zero		0
	.zero		64


//--------------------- .nv.constant0._Z6kernelPiS_S_ --------------------------
	.section	.nv.constant0._Z6kernelPiS_S_,"a",@progbits
	.sectionflags	@""
	.align	4
.nv.constant0._Z6kernelPiS_S_:
	.zero		920


//--------------------- SYMBOLS --------------------------

	.type		.nv.reservedSmem.offset0,@object
	.size		.nv.reservedSmem.offset0,0x4
